//
// Generated by NVIDIA NVVM Compiler
//
// Compiler Build ID: CL-36424714
// Cuda compilation tools, release 13.0, V13.0.88
// Based on NVVM 20.0.0
//

.version 9.0
.target sm_100
.address_size 64

	// .globl	_Z14saxpyKernelGpuifPfiS_i

.visible .entry _Z14saxpyKernelGpuifPfiS_i(
	.param .u32 _Z14saxpyKernelGpuifPfiS_i_param_0,
	.param .f32 _Z14saxpyKernelGpuifPfiS_i_param_1,
	.param .u64 .ptr .align 1 _Z14saxpyKernelGpuifPfiS_i_param_2,
	.param .u32 _Z14saxpyKernelGpuifPfiS_i_param_3,
	.param .u64 .ptr .align 1 _Z14saxpyKernelGpuifPfiS_i_param_4,
	.param .u32 _Z14saxpyKernelGpuifPfiS_i_param_5
)
{
	.reg .pred 	%p<2>;
	.reg .b32 	%r<13>;
	.reg .b32 	%f<5>;
	.reg .b64 	%rd<9>;

	ld.param.u32 	%r3, [_Z14saxpyKernelGpuifPfiS_i_param_0];
	ld.param.f32 	%f1, [_Z14saxpyKernelGpuifPfiS_i_param_1];
	ld.param.u64 	%rd1, [_Z14saxpyKernelGpuifPfiS_i_param_2];
	ld.param.u32 	%r5, [_Z14saxpyKernelGpuifPfiS_i_param_3];
	ld.param.u64 	%rd2, [_Z14saxpyKernelGpuifPfiS_i_param_4];
	ld.param.u32 	%r6, [_Z14saxpyKernelGpuifPfiS_i_param_5];
	mov.u32 	%r7, %ctaid.x;
	mov.u32 	%r8, %ntid.x;
	mov.u32 	%r9, %tid.x;
	mad.lo.s32 	%r10, %r7, %r8, %r9;
	mul.lo.s32 	%r1, %r5, %r10;
	mul.lo.s32 	%r11, %r6, %r10;
	max.s32 	%r12, %r1, %r11;
	setp.ge.s32 	%p1, %r12, %r3;
	@%p1 bra 	$L__BB0_2;
	cvta.to.global.u64 	%rd3, %rd1;
	cvta.to.global.u64 	%rd4, %rd2;
	mul.wide.s32 	%rd5, %r1, 4;
	add.s64 	%rd6, %rd3, %rd5;
	ld.global.f32 	%f2, [%rd6];
	mul.wide.s32 	%rd7, %r11, 4;
	add.s64 	%rd8, %rd4, %rd7;
	ld.global.f32 	%f3, [%rd8];
	fma.rn.f32 	%f4, %f1, %f2, %f3;
	st.global.f32 	[%rd8], %f4;
$L__BB0_2:
	ret;

}
	// .globl	_Z14daxpyKernelGpuidPdiS_i
.visible .entry _Z14daxpyKernelGpuidPdiS_i(
	.param .u32 _Z14daxpyKernelGpuidPdiS_i_param_0,
	.param .f64 _Z14daxpyKernelGpuidPdiS_i_param_1,
	.param .u64 .ptr .align 1 _Z14daxpyKernelGpuidPdiS_i_param_2,
	.param .u32 _Z14daxpyKernelGpuidPdiS_i_param_3,
	.param .u64 .ptr .align 1 _Z14daxpyKernelGpuidPdiS_i_param_4,
	.param .u32 _Z14daxpyKernelGpuidPdiS_i_param_5
)
{
	.reg .pred 	%p<2>;
	.reg .b32 	%r<13>;
	.reg .b64 	%rd<9>;
	.reg .b64 	%fd<5>;

	ld.param.u32 	%r3, [_Z14daxpyKernelGpuidPdiS_i_param_0];
	ld.param.f64 	%fd1, [_Z14daxpyKernelGpuidPdiS_i_param_1];
	ld.param.u64 	%rd1, [_Z14daxpyKernelGpuidPdiS_i_param_2];
	ld.param.u32 	%r5, [_Z14daxpyKernelGpuidPdiS_i_param_3];
	ld.param.u64 	%rd2, [_Z14daxpyKernelGpuidPdiS_i_param_4];
	ld.param.u32 	%r6, [_Z14daxpyKernelGpuidPdiS_i_param_5];
	mov.u32 	%r7, %ctaid.x;
	mov.u32 	%r8, %ntid.x;
	mov.u32 	%r9, %tid.x;
	mad.lo.s32 	%r10, %r7, %r8, %r9;
	mul.lo.s32 	%r1, %r5, %r10;
	mul.lo.s32 	%r11, %r6, %r10;
	max.s32 	%r12, %r1, %r11;
	setp.ge.s32 	%p1, %r12, %r3;
	@%p1 bra 	$L__BB1_2;
	cvta.to.global.u64 	%rd3, %rd1;
	cvta.to.global.u64 	%rd4, %rd2;
	mul.wide.s32 	%rd5, %r1, 8;
	add.s64 	%rd6, %rd3, %rd5;
	ld.global.f64 	%fd2, [%rd6];
	mul.wide.s32 	%rd7, %r11, 8;
	add.s64 	%rd8, %rd4, %rd7;
	ld.global.f64 	%fd3, [%rd8];
	fma.rn.f64 	%fd4, %fd1, %fd2, %fd3;
	st.global.f64 	[%rd8], %fd4;
$L__BB1_2:
	ret;

}


// ===== COMPILED SASS (sm_100) =====

	.target	sm_100

	.elftype	@"ET_EXEC"


//--------------------- .note.nv.tkinfo           --------------------------
	.section	.note.nv.tkinfo,"",@"SHT_NOTE"
	.sectionflags	@"SHF_NOTE_NV_TKINFO"
	.tkinfo
        /*0018*/ 	.word	0x00000002
        /*0030*/ 	.string	""
        /*0030*/ 	.string	"ptxas"
        /*0030*/ 	.string	"Cuda compilation tools, release 13.0, V13.0.88"
        /*0030*/ 	.string	"Build cuda_13.0.r13.0/compiler.36424714_0"
        /*0030*/ 	.string	"-arch sm_100 -m 64 "



//--------------------- .note.nv.cuinfo           --------------------------
	.section	.note.nv.cuinfo,"",@"SHT_NOTE"
	.sectionflags	@"SHF_NOTE_NV_CUINFO"
        /*0018*/ 	.short	0x0002
        /*001a*/ 	.short	0x0064
        /*001c*/ 	.short	0x0082
	.zero		2


//--------------------- .nv.info                  --------------------------
	.section	.nv.info,"",@"SHT_CUDA_INFO"
	.align	4


	//----- nvinfo : EIATTR_REGCOUNT
	.align		4
        /*0000*/ 	.byte	0x04, 0x2f
        /*0002*/ 	.short	(.L_1 - .L_0)
	.align		4
.L_0:
        /*0004*/ 	.word	index@(_Z14saxpyKernelGpuifPfiS_i)
        /*0008*/ 	.word	0x0000000a


	//----- nvinfo : EIATTR_FRAME_SIZE
	.align		4
.L_1:
        /*000c*/ 	.byte	0x04, 0x11
        /*000e*/ 	.short	(.L_3 - .L_2)
	.align		4
.L_2:
        /*0010*/ 	.word	index@(_Z14saxpyKernelGpuifPfiS_i)
        /*0014*/ 	.word	0x00000000


	//----- nvinfo : EIATTR_REGCOUNT
	.align		4
.L_3:
        /*0018*/ 	.byte	0x04, 0x2f
        /*001a*/ 	.short	(.L_5 - .L_4)
	.align		4
.L_4:
        /*001c*/ 	.word	index@(_Z14daxpyKernelGpuidPdiS_i)
        /*0020*/ 	.word	0x0000000a


	//----- nvinfo : EIATTR_FRAME_SIZE
	.align		4
.L_5:
        /*0024*/ 	.byte	0x04, 0x11
        /*0026*/ 	.short	(.L_7 - .L_6)
	.align		4
.L_6:
        /*0028*/ 	.word	index@(_Z14daxpyKernelGpuidPdiS_i)
        /*002c*/ 	.word	0x00000000


	//----- nvinfo : EIATTR_MIN_STACK_SIZE
	.align		4
.L_7:
        /*0030*/ 	.byte	0x04, 0x12
        /*0032*/ 	.short	(.L_9 - .L_8)
	.align		4
.L_8:
        /*0034*/ 	.word	index@(_Z14daxpyKernelGpuidPdiS_i)
        /*0038*/ 	.word	0x00000000


	//----- nvinfo : EIATTR_MIN_STACK_SIZE
	.align		4
.L_9:
        /*003c*/ 	.byte	0x04, 0x12
        /*003e*/ 	.short	(.L_11 - .L_10)
	.align		4
.L_10:
        /*0040*/ 	.word	index@(_Z14saxpyKernelGpuifPfiS_i)
        /*0044*/ 	.word	0x00000000
.L_11:


//--------------------- .nv.compat                --------------------------
	.section	.nv.compat,"",@"SHT_CUDA_COMPAT_INFO"
	.align	4
        /*0000*/ 	.byte	0x02, 0x09, 0x00, 0x00, 0x02, 0x02, 0x01, 0x00, 0x02, 0x05, 0x05, 0x00, 0x03, 0x07, 0x01, 0x01
        /*0010*/ 	.byte	0x02, 0x03, 0x00, 0x00, 0x02, 0x06, 0x01, 0x00, 0x04, 0x0b, 0x08, 0x00, 0x01, 0x00, 0x00, 0x00
        /*0020*/ 	.byte	0x00, 0x00, 0x00, 0x00


//--------------------- .nv.info._Z14daxpyKernelGpuidPdiS_i --------------------------
	.section	.nv.info._Z14daxpyKernelGpuidPdiS_i,"",@"SHT_CUDA_INFO"
	.sectionflags	@""
	.align	4


	//----- nvinfo : EIATTR_CUDA_API_VERSION
	.align		4
        /*0000*/ 	.byte	0x04, 0x37
        /*0002*/ 	.short	(.L_13 - .L_12)
.L_12:
        /*0004*/ 	.word	0x00000082


	//----- nvinfo : EIATTR_KPARAM_INFO
	.align		4
.L_13:
        /*0008*/ 	.byte	0x04, 0x17
        /*000a*/ 	.short	(.L_15 - .L_14)
.L_14:
        /*000c*/ 	.word	0x00000000
        /*0010*/ 	.short	0x0005
        /*0012*/ 	.short	0x0028
        /*0014*/ 	.byte	0x00, 0xf0, 0x11, 0x00


	//----- nvinfo : EIATTR_KPARAM_INFO
	.align		4
.L_15:
        /*0018*/ 	.byte	0x04, 0x17
        /*001a*/ 	.short	(.L_17 - .L_16)
.L_16:
        /*001c*/ 	.word	0x00000000
        /*0020*/ 	.short	0x0004
        /*0022*/ 	.short	0x0020
        /*0024*/ 	.byte	0x00, 0xf5, 0x21, 0x00


	//----- nvinfo : EIATTR_KPARAM_INFO
	.align		4
.L_17:
        /*0028*/ 	.byte	0x04, 0x17
        /*002a*/ 	.short	(.L_19 - .L_18)
.L_18:
        /*002c*/ 	.word	0x00000000
        /*0030*/ 	.short	0x0003
        /*0032*/ 	.short	0x0018
        /*0034*/ 	.byte	0x00, 0xf0, 0x11, 0x00


	//----- nvinfo : EIATTR_KPARAM_INFO
	.align		4
.L_19:
        /*0038*/ 	.byte	0x04, 0x17
        /*003a*/ 	.short	(.L_21 - .L_20)
.L_20:
        /*003c*/ 	.word	0x00000000
        /*0040*/ 	.short	0x0002
        /*0042*/ 	.short	0x0010
        /*0044*/ 	.byte	0x00, 0xf5, 0x21, 0x00


	//----- nvinfo : EIATTR_KPARAM_INFO
	.align		4
.L_21:
        /*0048*/ 	.byte	0x04, 0x17
        /*004a*/ 	.short	(.L_23 - .L_22)
.L_22:
        /*004c*/ 	.word	0x00000000
        /*0050*/ 	.short	0x0001
        /*0052*/ 	.short	0x0008
        /*0054*/ 	.byte	0x00, 0xf0, 0x21, 0x00


	//----- nvinfo : EIATTR_KPARAM_INFO
	.align		4
.L_23:
        /*0058*/ 	.byte	0x04, 0x17
        /*005a*/ 	.short	(.L_25 - .L_24)
.L_24:
        /*005c*/ 	.word	0x00000000
        /*0060*/ 	.short	0x0000
        /*0062*/ 	.short	0x0000
        /*0064*/ 	.byte	0x00, 0xf0, 0x11, 0x00


	//----- nvinfo : EIATTR_SPARSE_MMA_MASK
	.align		4
.L_25:
        /*0068*/ 	.byte	0x03, 0x50
        /*006a*/ 	.short	0x0000


	//----- nvinfo : EIATTR_MAXREG_COUNT
	.align		4
        /*006c*/ 	.byte	0x03, 0x1b
        /*006e*/ 	.short	0x00ff


	//----- nvinfo : EIATTR_MERCURY_ISA_VERSION
	.align		4
        /*0070*/ 	.byte	0x03, 0x5f
        /*0072*/ 	.short	0x0101


	//----- nvinfo : EIATTR_VRC_CTA_INIT_COUNT
	.align		4
        /*0074*/ 	.byte	0x02, 0x4a
	.zero		1
	.zero		1


	//----- nvinfo : EIATTR_EXIT_INSTR_OFFSETS
	.align		4
        /*0078*/ 	.byte	0x04, 0x1c
        /*007a*/ 	.short	(.L_27 - .L_26)


	//   ....[0]....
.L_26:
        /*007c*/ 	.word	0x000000c0


	//   ....[1]....
        /*0080*/ 	.word	0x00000170


	//----- nvinfo : EIATTR_CBANK_PARAM_SIZE
	.align		4
.L_27:
        /*0084*/ 	.byte	0x03, 0x19
        /*0086*/ 	.short	0x002c


	//----- nvinfo : EIATTR_PARAM_CBANK
	.align		4
        /*0088*/ 	.byte	0x04, 0x0a
        /*008a*/ 	.short	(.L_29 - .L_28)
	.align		4
.L_28:
        /*008c*/ 	.word	index@(.nv.constant0._Z14daxpyKernelGpuidPdiS_i)
        /*0090*/ 	.short	0x0380
        /*0092*/ 	.short	0x002c


	//----- nvinfo : EIATTR_SW_WAR
	.align		4
.L_29:
        /*0094*/ 	.byte	0x04, 0x36
        /*0096*/ 	.short	(.L_31 - .L_30)
.L_30:
        /*0098*/ 	.word	0x00000008
.L_31:


//--------------------- .nv.info._Z14saxpyKernelGpuifPfiS_i --------------------------
	.section	.nv.info._Z14saxpyKernelGpuifPfiS_i,"",@"SHT_CUDA_INFO"
	.sectionflags	@""
	.align	4


	//----- nvinfo : EIATTR_CUDA_API_VERSION
	.align		4
        /*0000*/ 	.byte	0x04, 0x37
        /*0002*/ 	.short	(.L_33 - .L_32)
.L_32:
        /*0004*/ 	.word	0x00000082


	//----- nvinfo : EIATTR_KPARAM_INFO
	.align		4
.L_33:
        /*0008*/ 	.byte	0x04, 0x17
        /*000a*/ 	.short	(.L_35 - .L_34)
.L_34:
        /*000c*/ 	.word	0x00000000
        /*0010*/ 	.short	0x0005
        /*0012*/ 	.short	0x0020
        /*0014*/ 	.byte	0x00, 0xf0, 0x11, 0x00


	//----- nvinfo : EIATTR_KPARAM_INFO
	.align		4
.L_35:
        /*0018*/ 	.byte	0x04, 0x17
        /*001a*/ 	.short	(.L_37 - .L_36)
.L_36:
        /*001c*/ 	.word	0x00000000
        /*0020*/ 	.short	0x0004
        /*0022*/ 	.short	0x0018
        /*0024*/ 	.byte	0x00, 0xf5, 0x21, 0x00


	//----- nvinfo : EIATTR_KPARAM_INFO
	.align		4
.L_37:
        /*0028*/ 	.byte	0x04, 0x17
        /*002a*/ 	.short	(.L_39 - .L_38)
.L_38:
        /*002c*/ 	.word	0x00000000
        /*0030*/ 	.short	0x0003
        /*0032*/ 	.short	0x0010
        /*0034*/ 	.byte	0x00, 0xf0, 0x11, 0x00


	//----- nvinfo : EIATTR_KPARAM_INFO
	.align		4
.L_39:
        /*0038*/ 	.byte	0x04, 0x17
        /*003a*/ 	.short	(.L_41 - .L_40)
.L_40:
        /*003c*/ 	.word	0x00000000
        /*0040*/ 	.short	0x0002
        /*0042*/ 	.short	0x0008
        /*0044*/ 	.byte	0x00, 0xf5, 0x21, 0x00


	//----- nvinfo : EIATTR_KPARAM_INFO
	.align		4
.L_41:
        /*0048*/ 	.byte	0x04, 0x17
        /*004a*/ 	.short	(.L_43 - .L_42)
.L_42:
        /*004c*/ 	.word	0x00000000
        /*0050*/ 	.short	0x0001
        /*0052*/ 	.short	0x0004
        /*0054*/ 	.byte	0x00, 0xf0, 0x11, 0x00


	//----- nvinfo : EIATTR_KPARAM_INFO
	.align		4
.L_43:
        /*0058*/ 	.byte	0x04, 0x17
        /*005a*/ 	.short	(.L_45 - .L_44)
.L_44:
        /*005c*/ 	.word	0x00000000
        /*0060*/ 	.short	0x0000
        /*0062*/ 	.short	0x0000
        /*0064*/ 	.byte	0x00, 0xf0, 0x11, 0x00


	//----- nvinfo : EIATTR_SPARSE_MMA_MASK
	.align		4
.L_45:
        /*0068*/ 	.byte	0x03, 0x50
        /*006a*/ 	.short	0x0000


	//----- nvinfo : EIATTR_MAXREG_COUNT
	.align		4
        /*006c*/ 	.byte	0x03, 0x1b
        /*006e*/ 	.short	0x00ff


	//----- nvinfo : EIATTR_MERCURY_ISA_VERSION
	.align		4
        /*0070*/ 	.byte	0x03, 0x5f
        /*0072*/ 	.short	0x0101


	//----- nvinfo : EIATTR_VRC_CTA_INIT_COUNT
	.align		4
        /*0074*/ 	.byte	0x02, 0x4a
	.zero		1
	.zero		1


	//----- nvinfo : EIATTR_EXIT_INSTR_OFFSETS
	.align		4
        /*0078*/ 	.byte	0x04, 0x1c
        /*007a*/ 	.short	(.L_47 - .L_46)


	//   ....[0]....
.L_46:
        /*007c*/ 	.word	0x000000c0


	//   ....[1]....
        /*0080*/ 	.word	0x00000170


	//----- nvinfo : EIATTR_CBANK_PARAM_SIZE
	.align		4
.L_47:
        /*0084*/ 	.byte	0x03, 0x19
        /*0086*/ 	.short	0x0024


	//----- nvinfo : EIATTR_PARAM_CBANK
	.align		4
        /*0088*/ 	.byte	0x04, 0x0a
        /*008a*/ 	.short	(.L_49 - .L_48)
	.align		4
.L_48:
        /*008c*/ 	.word	index@(.nv.constant0._Z14saxpyKernelGpuifPfiS_i)
        /*0090*/ 	.short	0x0380
        /*0092*/ 	.short	0x0024


	//----- nvinfo : EIATTR_SW_WAR
	.align		4
.L_49:
        /*0094*/ 	.byte	0x04, 0x36
        /*0096*/ 	.short	(.L_51 - .L_50)
.L_50:
        /*0098*/ 	.word	0x00000008
.L_51:


//--------------------- .nv.callgraph             --------------------------
	.section	.nv.callgraph,"",@"SHT_CUDA_CALLGRAPH"
	.align	4
	.sectionentsize	8
	.align		4
        /*0000*/ 	.word	0x00000000
	.align		4
        /*0004*/ 	.word	0xffffffff
	.align		4
        /*0008*/ 	.word	0x00000000
	.align		4
        /*000c*/ 	.word	0xfffffffe
	.align		4
        /*0010*/ 	.word	0x00000000
	.align		4
        /*0014*/ 	.word	0xfffffffd
	.align		4
        /*0018*/ 	.word	0x00000000
	.align		4
        /*001c*/ 	.word	0xfffffffc


//--------------------- .text._Z14daxpyKernelGpuidPdiS_i --------------------------
	.section	.text._Z14daxpyKernelGpuidPdiS_i,"ax",@progbits
	.align	128
        .global         _Z14daxpyKernelGpuidPdiS_i
        .type           _Z14daxpyKernelGpuidPdiS_i,@function
        .size           _Z14daxpyKernelGpuidPdiS_i,(.L_x_2 - _Z14daxpyKernelGpuidPdiS_i)
        .other          _Z14daxpyKernelGpuidPdiS_i,@"STO_CUDA_ENTRY STV_DEFAULT"
_Z14daxpyKernelGpuidPdiS_i:
.text._Z14daxpyKernelGpuidPdiS_i:
[----:B------:R-:W-:Y:S01]  /*0000*/  LDC R1, c[0x0][0x37c] ;  /* 0x0000df00ff017b82 */ /* 0x000fe20000000800 */
[----:B------:R-:W0:Y:S07]  /*0010*/  S2R R3, SR_TID.X ;  /* 0x0000000000037919 */ /* 0x000e2e0000002100 */
[----:B------:R-:W0:Y:S01]  /*0020*/  S2UR UR4, SR_CTAID.X ;  /* 0x00000000000479c3 */ /* 0x000e220000002500 */
[----:B------:R-:W1:Y:S01]  /*0030*/  LDCU UR5, c[0x0][0x398] ;  /* 0x00007300ff0577ac */ /* 0x000e620008000800 */
[----:B------:R-:W2:Y:S06]  /*0040*/  LDCU UR6, c[0x0][0x3a8] ;  /* 0x00007500ff0677ac */ /* 0x000eac0008000800 */
[----:B------:R-:W0:Y:S01]  /*0050*/  LDC R0, c[0x0][0x360] ;  /* 0x0000d800ff007b82 */ /* 0x000e220000000800 */
[----:B------:R-:W3:Y:S01]  /*0060*/  LDCU UR7, c[0x0][0x380] ;  /* 0x00007000ff0777ac */ /* 0x000ee20008000800 */
[----:B0-----:R-:W-:-:S04]  /*0070*/  IMAD R0, R0, UR4, R3 ;  /* 0x0000000400007c24 */ /* 0x001fc8000f8e0203 */
[C---:B-1----:R-:W-:Y:S02]  /*0080*/  IMAD R7, R0.reuse, UR5, RZ ;  /* 0x0000000500077c24 */ /* 0x042fe4000f8e02ff */
[----:B--2---:R-:W-:-:S05]  /*0090*/  IMAD R0, R0, UR6, RZ ;  /* 0x0000000600007c24 */ /* 0x004fca000f8e02ff */
[----:B------:R-:W-:-:S04]  /*00a0*/  VIMNMX R2, PT, PT, R7, R0, !PT ;  /* 0x0000000007027248 */ /* 0x000fc80007fe0100 */
[----:B---3--:R-:W-:-:S13]  /*00b0*/  ISETP.GE.AND P0, PT, R2, UR7, PT ;  /* 0x0000000702007c0c */ /* 0x008fda000bf06270 */
[----:B------:R-:W-:Y:S05]  /*00c0*/  @P0 EXIT ;  /* 0x000000000000094d */ /* 0x000fea0003800000 */
[----:B------:R-:W0:Y:S01]  /*00d0*/  LDC.64 R2, c[0x0][0x390] ;  /* 0x0000e400ff027b82 */ /* 0x000e220000000a00 */
[----:B------:R-:W1:Y:S01]  /*00e0*/  LDCU.64 UR4, c[0x0][0x358] ;  /* 0x00006b00ff0477ac */ /* 0x000e620008000a00 */
[----:B------:R-:W2:Y:S06]  /*00f0*/  LDCU.64 UR6, c[0x0][0x388] ;  /* 0x00007100ff0677ac */ /* 0x000eac0008000a00 */
[----:B------:R-:W3:Y:S01]  /*0100*/  LDC.64 R4, c[0x0][0x3a0] ;  /* 0x0000e800ff047b82 */ /* 0x000ee20000000a00 */
[----:B0-----:R-:W-:-:S06]  /*0110*/  IMAD.WIDE R2, R7, 0x8, R2 ;  /* 0x0000000807027825 */ /* 0x001fcc00078e0202 */
[----:B-1----:R-:W2:Y:S01]  /*0120*/  LDG.E.64 R2, desc[UR4][R2.64] ;  /* 0x0000000402027981 */ /* 0x002ea2000c1e1b00 */
[----:B---3--:R-:W-:-:S05]  /*0130*/  IMAD.WIDE R4, R0, 0x8, R4 ;  /* 0x0000000800047825 */ /* 0x008fca00078e0204 */
[----:B------:R-:W2:Y:S02]  /*0140*/  LDG.E.64 R6, desc[UR4][R4.64] ;  /* 0x0000000404067981 */ /* 0x000ea4000c1e1b00 */
[----:B--2---:R-:W-:-:S07]  /*0150*/  DFMA R6, R2, UR6, R6 ;  /* 0x0000000602067c2b */ /* 0x004fce0008000006 */
[----:B------:R-:W-:Y:S01]  /*0160*/  STG.E.64 desc[UR4][R4.64], R6 ;  /* 0x0000000604007986 */ /* 0x000fe2000c101b04 */
[----:B------:R-:W-:Y:S05]  /*0170*/  EXIT ;  /* 0x000000000000794d */ /* 0x000fea0003800000 */
.L_x_0:
[----:B------:R-:W-:-:S00]  /*0180*/  BRA `(.L_x_0) ;  /* 0xfffffffc00fc7947 */ /* 0x000fc0000383ffff */
[----:B------:R-:W-:-:S00]  /*0190*/  NOP ;  /* 0x0000000000007918 */ /* 0x000fc00000000000 */
        /* <DEDUP_REMOVED lines=14> */
.L_x_2:


//--------------------- .text._Z14saxpyKernelGpuifPfiS_i --------------------------
	.section	.text._Z14saxpyKernelGpuifPfiS_i,"ax",@progbits
	.align	128
        .global         _Z14saxpyKernelGpuifPfiS_i
        .type           _Z14saxpyKernelGpuifPfiS_i,@function
        .size           _Z14saxpyKernelGpuifPfiS_i,(.L_x_3 - _Z14saxpyKernelGpuifPfiS_i)
        .other          _Z14saxpyKernelGpuifPfiS_i,@"STO_CUDA_ENTRY STV_DEFAULT"
_Z14saxpyKernelGpuifPfiS_i:
.text._Z14saxpyKernelGpuifPfiS_i:
        /* <DEDUP_REMOVED lines=15> */
[----:B------:R-:W2:Y:S06]  /*00f0*/  LDCU UR6, c[0x0][0x384] ;  /* 0x00007080ff0677ac */ /* 0x000eac0008000800 */
[----:B------:R-:W3:Y:S01]  /*0100*/  LDC.64 R4, c[0x0][0x398] ;  /* 0x0000e600ff047b82 */ /* 0x000ee20000000a00 */
[----:B0-----:R-:W-:-:S06]  /*0110*/  IMAD.WIDE R2, R7, 0x4, R2 ;  /* 0x0000000407027825 */ /* 0x001fcc00078e0202 */
[----:B-1----:R-:W2:Y:S01]  /*0120*/  LDG.E R2, desc[UR4][R2.64] ;  /* 0x0000000402027981 */ /* 0x002ea2000c1e1900 */
[----:B---3--:R-:W-:-:S05]  /*0130*/  IMAD.WIDE R4, R0, 0x4, R4 ;  /* 0x0000000400047825 */ /* 0x008fca00078e0204 */
[----:B------:R-:W2:Y:S02]  /*0140*/  LDG.E R7, desc[UR4][R4.64] ;  /* 0x0000000404077981 */ /* 0x000ea4000c1e1900 */
[----:B--2---:R-:W-:-:S05]  /*0150*/  FFMA R7, R2, UR6, R7 ;  /* 0x0000000602077c23 */ /* 0x004fca0008000007 */
[----:B------:R-:W-:Y:S01]  /*0160*/  STG.E desc[UR4][R4.64], R7 ;  /* 0x0000000704007986 */ /* 0x000fe2000c101904 */
[----:B------:R-:W-:Y:S05]  /*0170*/  EXIT ;  /* 0x000000000000794d */ /* 0x000fea0003800000 */
.L_x_1:
        /* <DEDUP_REMOVED lines=16> */
.L_x_3:


//--------------------- .nv.shared.reserved.0     --------------------------
	.section	.nv.shared.reserved.0,"aw",@nobits
	.weak		__nv_reservedSMEM_offset_0_alias
	.size		__nv_reservedSMEM_offset_0_alias, 0, 64
	.other		__nv_reservedSMEM_offset_0_alias,@"STO_CUDA_RESERVED_SHARED STV_DEFAULT"
__nv_reservedSMEM_offset_0_alias:
	.zero		0
	.zero		64


//--------------------- .nv.constant0._Z14daxpyKernelGpuidPdiS_i --------------------------
	.section	.nv.constant0._Z14daxpyKernelGpuidPdiS_i,"a",@progbits
	.sectionflags	@""
	.align	4
.nv.constant0._Z14daxpyKernelGpuidPdiS_i:
	.zero		940


//--------------------- .nv.constant0._Z14saxpyKernelGpuifPfiS_i --------------------------
	.section	.nv.constant0._Z14saxpyKernelGpuifPfiS_i,"a",@progbits
	.sectionflags	@""
	.align	4
.nv.constant0._Z14saxpyKernelGpuifPfiS_i:
	.zero		932


//--------------------- SYMBOLS --------------------------

	.type		.nv.reservedSmem.offset0,@object
	.size		.nv.reservedSmem.offset0,0x4
